//
// Generated by NVIDIA NVVM Compiler
//
// Compiler Build ID: CL-36424714
// Cuda compilation tools, release 13.0, V13.0.88
// Based on NVVM 20.0.0
//

.version 9.0
.target sm_100
.address_size 64

	// .globl	_Z6matMulPKiS0_Pii

.visible .entry _Z6matMulPKiS0_Pii(
	.param .u64 .ptr .align 1 _Z6matMulPKiS0_Pii_param_0,
	.param .u64 .ptr .align 1 _Z6matMulPKiS0_Pii_param_1,
	.param .u64 .ptr .align 1 _Z6matMulPKiS0_Pii_param_2,
	.param .u32 _Z6matMulPKiS0_Pii_param_3
)
{
	.reg .pred 	%p<10>;
	.reg .b32 	%r<95>;
	.reg .b64 	%rd<66>;

	ld.param.u64 	%rd14, [_Z6matMulPKiS0_Pii_param_0];
	ld.param.u64 	%rd15, [_Z6matMulPKiS0_Pii_param_1];
	ld.param.u64 	%rd16, [_Z6matMulPKiS0_Pii_param_2];
	ld.param.u32 	%r23, [_Z6matMulPKiS0_Pii_param_3];
	cvta.to.global.u64 	%rd1, %rd15;
	cvta.to.global.u64 	%rd2, %rd14;
	cvta.to.global.u64 	%rd17, %rd16;
	mov.u32 	%r24, %ntid.y;
	mov.u32 	%r25, %ctaid.y;
	mov.u32 	%r26, %tid.y;
	mad.lo.s32 	%r27, %r24, %r25, %r26;
	mov.u32 	%r28, %ntid.x;
	mov.u32 	%r29, %ctaid.x;
	mov.u32 	%r30, %tid.x;
	mad.lo.s32 	%r1, %r28, %r29, %r30;
	mul.lo.s32 	%r2, %r23, %r27;
	add.s32 	%r31, %r2, %r1;
	mul.wide.s32 	%rd18, %r31, 4;
	add.s64 	%rd3, %rd17, %rd18;
	mov.b32 	%r32, 0;
	st.global.u32 	[%rd3], %r32;
	setp.lt.s32 	%p1, %r23, 1;
	@%p1 bra 	$L__BB0_12;
	and.b32  	%r3, %r23, 7;
	setp.lt.u32 	%p2, %r23, 8;
	mov.b32 	%r89, 0;
	mov.u32 	%r92, %r89;
	@%p2 bra 	$L__BB0_4;
	and.b32  	%r35, %r23, 2147483640;
	neg.s32 	%r87, %r35;
	mul.wide.u32 	%rd19, %r23, 4;
	add.s64 	%rd4, %rd1, %rd19;
	mul.wide.u32 	%rd20, %r23, 8;
	add.s64 	%rd5, %rd1, %rd20;
	mul.wide.u32 	%rd21, %r23, 12;
	add.s64 	%rd6, %rd1, %rd21;
	mul.wide.u32 	%rd22, %r23, 16;
	add.s64 	%rd7, %rd1, %rd22;
	mul.wide.u32 	%rd23, %r23, 20;
	add.s64 	%rd8, %rd1, %rd23;
	mul.wide.u32 	%rd24, %r23, 24;
	add.s64 	%rd9, %rd1, %rd24;
	mul.wide.u32 	%rd25, %r23, 28;
	add.s64 	%rd10, %rd1, %rd25;
	mul.wide.u32 	%rd26, %r2, 4;
	add.s64 	%rd27, %rd26, %rd2;
	add.s64 	%rd65, %rd27, 16;
	mov.b32 	%r89, 0;
	mov.u32 	%r86, %r1;
$L__BB0_3:
	.pragma "nounroll";
	and.b32  	%r92, %r23, 2147483640;
	mul.wide.s32 	%rd28, %r86, 4;
	add.s64 	%rd29, %rd4, %rd28;
	add.s64 	%rd30, %rd5, %rd28;
	add.s64 	%rd31, %rd6, %rd28;
	add.s64 	%rd32, %rd7, %rd28;
	add.s64 	%rd33, %rd8, %rd28;
	add.s64 	%rd34, %rd9, %rd28;
	add.s64 	%rd35, %rd10, %rd28;
	add.s64 	%rd36, %rd1, %rd28;
	ld.global.u32 	%r36, [%rd65+-16];
	ld.global.u32 	%r37, [%rd36];
	mad.lo.s32 	%r38, %r37, %r36, %r89;
	st.global.u32 	[%rd3], %r38;
	ld.global.u32 	%r39, [%rd65+-12];
	ld.global.u32 	%r40, [%rd29];
	mad.lo.s32 	%r41, %r40, %r39, %r38;
	st.global.u32 	[%rd3], %r41;
	ld.global.u32 	%r42, [%rd65+-8];
	ld.global.u32 	%r43, [%rd30];
	mad.lo.s32 	%r44, %r43, %r42, %r41;
	st.global.u32 	[%rd3], %r44;
	ld.global.u32 	%r45, [%rd65+-4];
	ld.global.u32 	%r46, [%rd31];
	mad.lo.s32 	%r47, %r46, %r45, %r44;
	st.global.u32 	[%rd3], %r47;
	ld.global.u32 	%r48, [%rd65];
	ld.global.u32 	%r49, [%rd32];
	mad.lo.s32 	%r50, %r49, %r48, %r47;
	st.global.u32 	[%rd3], %r50;
	ld.global.u32 	%r51, [%rd65+4];
	ld.global.u32 	%r52, [%rd33];
	mad.lo.s32 	%r53, %r52, %r51, %r50;
	st.global.u32 	[%rd3], %r53;
	ld.global.u32 	%r54, [%rd65+8];
	ld.global.u32 	%r55, [%rd34];
	mad.lo.s32 	%r56, %r55, %r54, %r53;
	st.global.u32 	[%rd3], %r56;
	ld.global.u32 	%r57, [%rd65+12];
	ld.global.u32 	%r58, [%rd35];
	mad.lo.s32 	%r89, %r58, %r57, %r56;
	st.global.u32 	[%rd3], %r89;
	add.s32 	%r87, %r87, 8;
	shl.b32 	%r59, %r23, 3;
	add.s32 	%r86, %r86, %r59;
	add.s64 	%rd65, %rd65, 32;
	setp.ne.s32 	%p3, %r87, 0;
	@%p3 bra 	$L__BB0_3;
$L__BB0_4:
	setp.eq.s32 	%p4, %r3, 0;
	@%p4 bra 	$L__BB0_12;
	and.b32  	%r14, %r23, 3;
	setp.lt.u32 	%p5, %r3, 4;
	@%p5 bra 	$L__BB0_7;
	add.s32 	%r60, %r92, %r2;
	mul.wide.u32 	%rd37, %r60, 4;
	add.s64 	%rd38, %rd2, %rd37;
	ld.global.u32 	%r61, [%rd38];
	mad.lo.s32 	%r62, %r92, %r23, %r1;
	mul.wide.s32 	%rd39, %r62, 4;
	add.s64 	%rd40, %rd1, %rd39;
	ld.global.u32 	%r63, [%rd40];
	mad.lo.s32 	%r64, %r63, %r61, %r89;
	st.global.u32 	[%rd3], %r64;
	cvt.u64.u32 	%rd41, %r2;
	cvt.u64.u32 	%rd42, %r92;
	add.s64 	%rd43, %rd42, %rd41;
	shl.b64 	%rd44, %rd43, 2;
	add.s64 	%rd45, %rd2, %rd44;
	ld.global.u32 	%r65, [%rd45+4];
	mul.wide.u32 	%rd46, %r23, 4;
	add.s64 	%rd47, %rd40, %rd46;
	ld.global.u32 	%r66, [%rd47];
	mad.lo.s32 	%r67, %r66, %r65, %r64;
	st.global.u32 	[%rd3], %r67;
	ld.global.u32 	%r68, [%rd45+8];
	add.s64 	%rd48, %rd47, %rd46;
	ld.global.u32 	%r69, [%rd48];
	mad.lo.s32 	%r70, %r69, %r68, %r67;
	st.global.u32 	[%rd3], %r70;
	ld.global.u32 	%r71, [%rd45+12];
	add.s64 	%rd49, %rd48, %rd46;
	ld.global.u32 	%r72, [%rd49];
	mad.lo.s32 	%r89, %r72, %r71, %r70;
	st.global.u32 	[%rd3], %r89;
	add.s32 	%r92, %r92, 4;
$L__BB0_7:
	setp.eq.s32 	%p6, %r14, 0;
	@%p6 bra 	$L__BB0_12;
	setp.eq.s32 	%p7, %r14, 1;
	@%p7 bra 	$L__BB0_10;
	add.s32 	%r73, %r92, %r2;
	mul.wide.u32 	%rd50, %r73, 4;
	add.s64 	%rd51, %rd2, %rd50;
	ld.global.u32 	%r74, [%rd51];
	mad.lo.s32 	%r75, %r92, %r23, %r1;
	mul.wide.s32 	%rd52, %r75, 4;
	add.s64 	%rd53, %rd1, %rd52;
	ld.global.u32 	%r76, [%rd53];
	mad.lo.s32 	%r77, %r76, %r74, %r89;
	st.global.u32 	[%rd3], %r77;
	cvt.u64.u32 	%rd54, %r2;
	cvt.u64.u32 	%rd55, %r92;
	add.s64 	%rd56, %rd55, %rd54;
	shl.b64 	%rd57, %rd56, 2;
	add.s64 	%rd58, %rd2, %rd57;
	ld.global.u32 	%r78, [%rd58+4];
	mul.wide.u32 	%rd59, %r23, 4;
	add.s64 	%rd60, %rd53, %rd59;
	ld.global.u32 	%r79, [%rd60];
	mad.lo.s32 	%r89, %r79, %r78, %r77;
	st.global.u32 	[%rd3], %r89;
	add.s32 	%r92, %r92, 2;
$L__BB0_10:
	and.b32  	%r80, %r23, 1;
	setp.eq.b32 	%p8, %r80, 1;
	not.pred 	%p9, %p8;
	@%p9 bra 	$L__BB0_12;
	add.s32 	%r81, %r92, %r2;
	mul.wide.u32 	%rd61, %r81, 4;
	add.s64 	%rd62, %rd2, %rd61;
	ld.global.u32 	%r82, [%rd62];
	mad.lo.s32 	%r83, %r92, %r23, %r1;
	mul.wide.s32 	%rd63, %r83, 4;
	add.s64 	%rd64, %rd1, %rd63;
	ld.global.u32 	%r84, [%rd64];
	mad.lo.s32 	%r85, %r84, %r82, %r89;
	st.global.u32 	[%rd3], %r85;
$L__BB0_12:
	ret;

}


// ===== COMPILED SASS (sm_100) =====

	.target	sm_100

	.elftype	@"ET_EXEC"


//--------------------- .note.nv.tkinfo           --------------------------
	.section	.note.nv.tkinfo,"",@"SHT_NOTE"
	.sectionflags	@"SHF_NOTE_NV_TKINFO"
	.tkinfo
        /*0018*/ 	.word	0x00000002
        /*0030*/ 	.string	""
        /*0030*/ 	.string	"ptxas"
        /*0030*/ 	.string	"Cuda compilation tools, release 13.0, V13.0.88"
        /*0030*/ 	.string	"Build cuda_13.0.r13.0/compiler.36424714_0"
        /*0030*/ 	.string	"-arch sm_100 -m 64 "



//--------------------- .note.nv.cuinfo           --------------------------
	.section	.note.nv.cuinfo,"",@"SHT_NOTE"
	.sectionflags	@"SHF_NOTE_NV_CUINFO"
        /*0018*/ 	.short	0x0002
        /*001a*/ 	.short	0x0064
        /*001c*/ 	.short	0x0082
	.zero		2


//--------------------- .nv.info                  --------------------------
	.section	.nv.info,"",@"SHT_CUDA_INFO"
	.align	4


	//----- nvinfo : EIATTR_REGCOUNT
	.align		4
        /*0000*/ 	.byte	0x04, 0x2f
        /*0002*/ 	.short	(.L_1 - .L_0)
	.align		4
.L_0:
        /*0004*/ 	.word	index@(_Z6matMulPKiS0_Pii)
        /*0008*/ 	.word	0x00000018


	//----- nvinfo : EIATTR_FRAME_SIZE
	.align		4
.L_1:
        /*000c*/ 	.byte	0x04, 0x11
        /*000e*/ 	.short	(.L_3 - .L_2)
	.align		4
.L_2:
        /*0010*/ 	.word	index@(_Z6matMulPKiS0_Pii)
        /*0014*/ 	.word	0x00000000


	//----- nvinfo : EIATTR_MIN_STACK_SIZE
	.align		4
.L_3:
        /*0018*/ 	.byte	0x04, 0x12
        /*001a*/ 	.short	(.L_5 - .L_4)
	.align		4
.L_4:
        /*001c*/ 	.word	index@(_Z6matMulPKiS0_Pii)
        /*0020*/ 	.word	0x00000000
.L_5:


//--------------------- .nv.compat                --------------------------
	.section	.nv.compat,"",@"SHT_CUDA_COMPAT_INFO"
	.align	4
        /*0000*/ 	.byte	0x02, 0x09, 0x00, 0x00, 0x02, 0x02, 0x01, 0x00, 0x02, 0x05, 0x05, 0x00, 0x03, 0x07, 0x01, 0x01
        /*0010*/ 	.byte	0x02, 0x03, 0x00, 0x00, 0x02, 0x06, 0x01, 0x00, 0x04, 0x0b, 0x08, 0x00, 0x09, 0x00, 0x00, 0x00
        /*0020*/ 	.byte	0x00, 0x00, 0x00, 0x00


//--------------------- .nv.info._Z6matMulPKiS0_Pii --------------------------
	.section	.nv.info._Z6matMulPKiS0_Pii,"",@"SHT_CUDA_INFO"
	.sectionflags	@""
	.align	4


	//----- nvinfo : EIATTR_CUDA_API_VERSION
	.align		4
        /*0000*/ 	.byte	0x04, 0x37
        /*0002*/ 	.short	(.L_7 - .L_6)
.L_6:
        /*0004*/ 	.word	0x00000082


	//----- nvinfo : EIATTR_KPARAM_INFO
	.align		4
.L_7:
        /*0008*/ 	.byte	0x04, 0x17
        /*000a*/ 	.short	(.L_9 - .L_8)
.L_8:
        /*000c*/ 	.word	0x00000000
        /*0010*/ 	.short	0x0003
        /*0012*/ 	.short	0x0018
        /*0014*/ 	.byte	0x00, 0xf0, 0x11, 0x00


	//----- nvinfo : EIATTR_KPARAM_INFO
	.align		4
.L_9:
        /*0018*/ 	.byte	0x04, 0x17
        /*001a*/ 	.short	(.L_11 - .L_10)
.L_10:
        /*001c*/ 	.word	0x00000000
        /*0020*/ 	.short	0x0002
        /*0022*/ 	.short	0x0010
        /*0024*/ 	.byte	0x00, 0xf5, 0x21, 0x00


	//----- nvinfo : EIATTR_KPARAM_INFO
	.align		4
.L_11:
        /*0028*/ 	.byte	0x04, 0x17
        /*002a*/ 	.short	(.L_13 - .L_12)
.L_12:
        /*002c*/ 	.word	0x00000000
        /*0030*/ 	.short	0x0001
        /*0032*/ 	.short	0x0008
        /*0034*/ 	.byte	0x00, 0xf5, 0x21, 0x00


	//----- nvinfo : EIATTR_KPARAM_INFO
	.align		4
.L_13:
        /*0038*/ 	.byte	0x04, 0x17
        /*003a*/ 	.short	(.L_15 - .L_14)
.L_14:
        /*003c*/ 	.word	0x00000000
        /*0040*/ 	.short	0x0000
        /*0042*/ 	.short	0x0000
        /*0044*/ 	.byte	0x00, 0xf5, 0x21, 0x00


	//----- nvinfo : EIATTR_SPARSE_MMA_MASK
	.align		4
.L_15:
        /*0048*/ 	.byte	0x03, 0x50
        /*004a*/ 	.short	0x0000


	//----- nvinfo : EIATTR_MAXREG_COUNT
	.align		4
        /*004c*/ 	.byte	0x03, 0x1b
        /*004e*/ 	.short	0x00ff


	//----- nvinfo : EIATTR_MERCURY_ISA_VERSION
	.align		4
        /*0050*/ 	.byte	0x03, 0x5f
        /*0052*/ 	.short	0x0101


	//----- nvinfo : EIATTR_VRC_CTA_INIT_COUNT
	.align		4
        /*0054*/ 	.byte	0x02, 0x4a
	.zero		1
	.zero		1


	//----- nvinfo : EIATTR_EXIT_INSTR_OFFSETS
	.align		4
        /*0058*/ 	.byte	0x04, 0x1c
        /*005a*/ 	.short	(.L_17 - .L_16)


	//   ....[0]....
.L_16:
        /*005c*/ 	.word	0x00000120


	//   ....[1]....
        /*0060*/ 	.word	0x00000650


	//   ....[2]....
        /*0064*/ 	.word	0x000008c0


	//   ....[3]....
        /*0068*/ 	.word	0x00000a80


	//   ....[4]....
        /*006c*/ 	.word	0x00000b30


	//----- nvinfo : EIATTR_CBANK_PARAM_SIZE
	.align		4
.L_17:
        /*0070*/ 	.byte	0x03, 0x19
        /*0072*/ 	.short	0x001c


	//----- nvinfo : EIATTR_PARAM_CBANK
	.align		4
        /*0074*/ 	.byte	0x04, 0x0a
        /*0076*/ 	.short	(.L_19 - .L_18)
	.align		4
.L_18:
        /*0078*/ 	.word	index@(.nv.constant0._Z6matMulPKiS0_Pii)
        /*007c*/ 	.short	0x0380
        /*007e*/ 	.short	0x001c


	//----- nvinfo : EIATTR_SW_WAR
	.align		4
.L_19:
        /*0080*/ 	.byte	0x04, 0x36
        /*0082*/ 	.short	(.L_21 - .L_20)
.L_20:
        /*0084*/ 	.word	0x00000008
.L_21:


//--------------------- .nv.callgraph             --------------------------
	.section	.nv.callgraph,"",@"SHT_CUDA_CALLGRAPH"
	.align	4
	.sectionentsize	8
	.align		4
        /*0000*/ 	.word	0x00000000
	.align		4
        /*0004*/ 	.word	0xffffffff
	.align		4
        /*0008*/ 	.word	0x00000000
	.align		4
        /*000c*/ 	.word	0xfffffffe
	.align		4
        /*0010*/ 	.word	0x00000000
	.align		4
        /*0014*/ 	.word	0xfffffffd
	.align		4
        /*0018*/ 	.word	0x00000000
	.align		4
        /*001c*/ 	.word	0xfffffffc


//--------------------- .text._Z6matMulPKiS0_Pii  --------------------------
	.section	.text._Z6matMulPKiS0_Pii,"ax",@progbits
	.align	128
        .global         _Z6matMulPKiS0_Pii
        .type           _Z6matMulPKiS0_Pii,@function
        .size           _Z6matMulPKiS0_Pii,(.L_x_5 - _Z6matMulPKiS0_Pii)
        .other          _Z6matMulPKiS0_Pii,@"STO_CUDA_ENTRY STV_DEFAULT"
_Z6matMulPKiS0_Pii:
.text._Z6matMulPKiS0_Pii:
[----:B------:R-:W-:Y:S01]  /*0000*/  LDC R1, c[0x0][0x37c] ;  /* 0x0000df00ff017b82 */ /* 0x000fe20000000800 */
[----:B------:R-:W0:Y:S01]  /*0010*/  S2R R5, SR_CTAID.Y ;  /* 0x0000000000057919 */ /* 0x000e220000002600 */
[----:B------:R-:W0:Y:S06]  /*0020*/  LDCU UR4, c[0x0][0x364] ;  /* 0x00006c80ff0477ac */ /* 0x000e2c0008000800 */
[----:B------:R-:W1:Y:S01]  /*0030*/  LDC.64 R2, c[0x0][0x390] ;  /* 0x0000e400ff027b82 */ /* 0x000e620000000a00 */
[----:B------:R-:W0:Y:S01]  /*0040*/  S2R R0, SR_TID.Y ;  /* 0x0000000000007919 */ /* 0x000e220000002200 */
[----:B------:R-:W2:Y:S01]  /*0050*/  LDCU UR18, c[0x0][0x398] ;  /* 0x00007300ff1277ac */ /* 0x000ea20008000800 */
[----:B------:R-:W3:Y:S01]  /*0060*/  S2R R4, SR_CTAID.X ;  /* 0x0000000000047919 */ /* 0x000ee20000002500 */
[----:B------:R-:W3:Y:S01]  /*0070*/  LDCU UR5, c[0x0][0x360] ;  /* 0x00006c00ff0577ac */ /* 0x000ee20008000800 */
[----:B------:R-:W3:Y:S01]  /*0080*/  S2R R7, SR_TID.X ;  /* 0x0000000000077919 */ /* 0x000ee20000002100 */
[----:B------:R-:W4:Y:S01]  /*0090*/  LDCU.64 UR16, c[0x0][0x358] ;  /* 0x00006b00ff1077ac */ /* 0x000f220008000a00 */
[----:B--2---:R-:W-:-:S06]  /*00a0*/  UISETP.GE.AND UP0, UPT, UR18, 0x1, UPT ;  /* 0x000000011200788c */ /* 0x004fcc000bf06270 */
[----:B------:R-:W-:Y:S01]  /*00b0*/  PLOP3.LUT P0, PT, PT, PT, UP0, 0x80, 0x8 ;  /* 0x000000000008781c */ /* 0x000fe20003f0f008 */
[----:B0-----:R-:W-:-:S04]  /*00c0*/  IMAD R5, R5, UR4, R0 ;  /* 0x0000000405057c24 */ /* 0x001fc8000f8e0200 */
[----:B------:R-:W-:Y:S02]  /*00d0*/  IMAD R5, R5, UR18, RZ ;  /* 0x0000001205057c24 */ /* 0x000fe4000f8e02ff */
[----:B---3--:R-:W-:-:S05]  /*00e0*/  IMAD R0, R4, UR5, R7 ;  /* 0x0000000504007c24 */ /* 0x008fca000f8e0207 */
[----:B------:R-:W-:-:S05]  /*00f0*/  IADD3 R7, PT, PT, R0, R5, RZ ;  /* 0x0000000500077210 */ /* 0x000fca0007ffe0ff */
[----:B-1----:R-:W-:-:S05]  /*0100*/  IMAD.WIDE R2, R7, 0x4, R2 ;  /* 0x0000000407027825 */ /* 0x002fca00078e0202 */
[----:B----4-:R0:W-:Y:S01]  /*0110*/  STG.E desc[UR16][R2.64], RZ ;  /* 0x000000ff02007986 */ /* 0x0101e2000c101910 */
[----:B------:R-:W-:Y:S05]  /*0120*/  @!P0 EXIT ;  /* 0x000000000000894d */ /* 0x000fea0003800000 */
[----:B------:R-:W-:Y:S01]  /*0130*/  UISETP.GE.U32.AND UP0, UPT, UR18, 0x8, UPT ;  /* 0x000000081200788c */ /* 0x000fe2000bf06070 */
[----:B------:R-:W-:Y:S01]  /*0140*/  HFMA2 R7, -RZ, RZ, 0, 0 ;  /* 0x00000000ff077431 */ /* 0x000fe200000001ff */
[----:B------:R-:W-:-:S07]  /*0150*/  MOV R4, RZ ;  /* 0x000000ff00047202 */ /* 0x000fce0000000f00 */
[----:B------:R-:W-:Y:S05]  /*0160*/  BRA.U !UP0, `(.L_x_0) ;  /* 0x0000000508307547 */ /* 0x000fea000b800000 */
[----:B------:R-:W1:Y:S01]  /*0170*/  LDCU.128 UR20, c[0x0][0x380] ;  /* 0x00007000ff1477ac */ /* 0x000e620008000c00 */
[----:B------:R-:W-:Y:S01]  /*0180*/  MOV R4, R0 ;  /* 0x0000000000047202 */ /* 0x000fe20000000f00 */
[----:B------:R-:W-:-:S04]  /*0190*/  ULOP3.LUT UR4, UR18, 0x7ffffff8, URZ, 0xc0, !UPT ;  /* 0x7ffffff812047892 */ /* 0x000fc8000f8ec0ff */
[----:B------:R-:W-:Y:S01]  /*01a0*/  UIADD3 UR4, UPT, UPT, -UR4, URZ, URZ ;  /* 0x000000ff04047290 */ /* 0x000fe2000fffe1ff */
[----:B-1----:R-:W-:Y:S01]  /*01b0*/  MOV R6, UR20 ;  /* 0x0000001400067c02 */ /* 0x002fe20008000f00 */
[----:B------:R-:W-:Y:S01]  /*01c0*/  UIMAD.WIDE.U32 UR6, UR18, 0xc, UR22 ;  /* 0x0000000c120678a5 */ /* 0x000fe2000f8e0016 */
[----:B------:R-:W-:Y:S01]  /*01d0*/  MOV R7, UR21 ;  /* 0x0000001500077c02 */ /* 0x000fe20008000f00 */
[----:B------:R-:W-:Y:S02]  /*01e0*/  UIMAD.WIDE.U32 UR8, UR18, 0x10, UR22 ;  /* 0x00000010120878a5 */ /* 0x000fe4000f8e0016 */
[----:B------:R-:W-:Y:S01]  /*01f0*/  UIMAD.WIDE.U32 UR10, UR18, 0x14, UR22 ;  /* 0x00000014120a78a5 */ /* 0x000fe2000f8e0016 */
[----:B------:R-:W-:Y:S01]  /*0200*/  IMAD.WIDE.U32 R6, R5, 0x4, R6 ;  /* 0x0000000405067825 */ /* 0x000fe200078e0006 */
[----:B------:R-:W-:Y:S02]  /*0210*/  UIMAD.WIDE.U32 UR12, UR18, 0x18, UR22 ;  /* 0x00000018120c78a5 */ /* 0x000fe4000f8e0016 */
[----:B------:R-:W-:Y:S01]  /*0220*/  UIMAD.WIDE.U32 UR14, UR18, 0x1c, UR22 ;  /* 0x0000001c120e78a5 */ /* 0x000fe2000f8e0016 */
[----:B------:R-:W-:-:S04]  /*0230*/  IADD3 R6, P0, PT, R6, 0x10, RZ ;  /* 0x0000001006067810 */ /* 0x000fc80007f1e0ff */
[----:B------:R-:W-:Y:S02]  /*0240*/  IADD3.X R9, PT, PT, RZ, R7, RZ, P0, !PT ;  /* 0x00000007ff097210 */ /* 0x000fe400007fe4ff */
[----:B------:R-:W-:-:S07]  /*0250*/  MOV R7, RZ ;  /* 0x000000ff00077202 */ /* 0x000fce0000000f00 */
.L_x_1:
[----:B------:R-:W-:Y:S01]  /*0260*/  HFMA2 R11, -RZ, RZ, 0, 2.384185791015625e-07 ;  /* 0x00000004ff0b7431 */ /* 0x000fe200000001ff */
[----:B------:R-:W-:-:S05]  /*0270*/  MOV R8, R6 ;  /* 0x0000000600087202 */ /* 0x000fca0000000f00 */
[----:B--2---:R-:W2:Y:S01]  /*0280*/  LDG.E R6, desc[UR16][R8.64+-0x10] ;  /* 0xfffff01008067981 */ /* 0x004ea2000c1e1900 */
[----:B------:R-:W-:-:S06]  /*0290*/  IMAD.WIDE R10, R4, R11, UR22 ;  /* 0x00000016040a7e25 */ /* 0x000fcc000f8e020b */
[----:B------:R-:W2:Y:S01]  /*02a0*/  LDG.E R10, desc[UR16][R10.64] ;  /* 0x000000100a0a7981 */ /* 0x000ea2000c1e1900 */
[----:B------:R-:W-:-:S06]  /*02b0*/  UIMAD.WIDE.U32 UR20, UR18, 0x4, UR22 ;  /* 0x00000004121478a5 */ /* 0x000fcc000f8e0016 */
[----:B------:R-:W-:Y:S02]  /*02c0*/  MOV R12, UR20 ;  /* 0x00000014000c7c02 */ /* 0x000fe40008000f00 */
[----:B------:R-:W-:Y:S01]  /*02d0*/  MOV R13, UR21 ;  /* 0x00000015000d7c02 */ /* 0x000fe20008000f00 */
[----:B--2---:R-:W-:Y:S02]  /*02e0*/  IMAD R15, R6, R10, R7 ;  /* 0x0000000a060f7224 */ /* 0x004fe400078e0207 */
[----:B------:R-:W-:-:S03]  /*02f0*/  IMAD.WIDE R6, R4, 0x4, R12 ;  /* 0x0000000404067825 */ /* 0x000fc600078e020c */
[----:B------:R1:W-:Y:S04]  /*0300*/  STG.E desc[UR16][R2.64], R15 ;  /* 0x0000000f02007986 */ /* 0x0003e8000c101910 */
[----:B------:R-:W2:Y:S04]  /*0310*/  LDG.E R6, desc[UR16][R6.64] ;  /* 0x0000001006067981 */ /* 0x000ea8000c1e1900 */
[----:B------:R-:W2:Y:S01]  /*0320*/  LDG.E R14, desc[UR16][R8.64+-0xc] ;  /* 0xfffff410080e7981 */ /* 0x000ea2000c1e1900 */
[----:B------:R-:W-:-:S06]  /*0330*/  UIMAD.WIDE.U32 UR20, UR18, 0x8, UR22 ;  /* 0x00000008121478a5 */ /* 0x000fcc000f8e0016 */
[----:B------:R-:W-:Y:S02]  /*0340*/  MOV R12, UR20 ;  /* 0x00000014000c7c02 */ /* 0x000fe40008000f00 */
[----:B------:R-:W-:-:S03]  /*0350*/  MOV R13, UR21 ;  /* 0x00000015000d7c02 */ /* 0x000fc60008000f00 */
[----:B------:R-:W-:-:S04]  /*0360*/  IMAD.WIDE R10, R4, 0x4, R12 ;  /* 0x00000004040a7825 */ /* 0x000fc800078e020c */
[----:B--2---:R-:W-:-:S05]  /*0370*/  IMAD R17, R14, R6, R15 ;  /* 0x000000060e117224 */ /* 0x004fca00078e020f */
[----:B------:R2:W-:Y:S04]  /*0380*/  STG.E desc[UR16][R2.64], R17 ;  /* 0x0000001102007986 */ /* 0x0005e8000c101910 */
[----:B------:R-:W1:Y:S04]  /*0390*/  LDG.E R10, desc[UR16][R10.64] ;  /* 0x000000100a0a7981 */ /* 0x000e68000c1e1900 */
[----:B------:R-:W1:Y:S01]  /*03a0*/  LDG.E R12, desc[UR16][R8.64+-0x8] ;  /* 0xfffff810080c7981 */ /* 0x000e62000c1e1900 */
[----:B------:R-:W-:-:S05]  /*03b0*/  HFMA2 R13, -RZ, RZ, 0, 2.384185791015625e-07 ;  /* 0x00000004ff0d7431 */ /* 0x000fca00000001ff */
[----:B------:R-:W-:-:S04]  /*03c0*/  IMAD.WIDE R6, R4, R13, UR6 ;  /* 0x0000000604067e25 */ /* 0x000fc8000f8e020d */
[----:B-1----:R-:W-:-:S05]  /*03d0*/  IMAD R15, R12, R10, R17 ;  /* 0x0000000a0c0f7224 */ /* 0x002fca00078e0211 */
[----:B------:R1:W-:Y:S04]  /*03e0*/  STG.E desc[UR16][R2.64], R15 ;  /* 0x0000000f02007986 */ /* 0x0003e8000c101910 */
[----:B------:R-:W3:Y:S04]  /*03f0*/  LDG.E R6, desc[UR16][R6.64] ;  /* 0x0000001006067981 */ /* 0x000ee8000c1e1900 */
[----:B------:R-:W3:Y:S02]  /*0400*/  LDG.E R12, desc[UR16][R8.64+-0x4] ;  /* 0xfffffc10080c7981 */ /* 0x000ee4000c1e1900 */
[----:B---3--:R-:W-:-:S02]  /*0410*/  IMAD R19, R12, R6, R15 ;  /* 0x000000060c137224 */ /* 0x008fc400078e020f */
[----:B------:R-:W-:-:S03]  /*0420*/  IMAD.WIDE R12, R4, R13, UR8 ;  /* 0x00000008040c7e25 */ /* 0x000fc6000f8e020d */
[----:B------:R3:W-:Y:S04]  /*0430*/  STG.E desc[UR16][R2.64], R19 ;  /* 0x0000001302007986 */ /* 0x0007e8000c101910 */
[----:B------:R-:W2:Y:S04]  /*0440*/  LDG.E R12, desc[UR16][R12.64] ;  /* 0x000000100c0c7981 */ /* 0x000ea8000c1e1900 */
[----:B------:R-:W2:Y:S01]  /*0450*/  LDG.E R10, desc[UR16][R8.64] ;  /* 0x00000010080a7981 */ /* 0x000ea2000c1e1900 */
[----:B------:R-:W-:Y:S02]  /*0460*/  IMAD.MOV.U32 R11, RZ, RZ, 0x4 ;  /* 0x00000004ff0b7424 */ /* 0x000fe400078e00ff */
[----:B--2---:R-:W-:-:S02]  /*0470*/  IMAD R17, R10, R12, R19 ;  /* 0x0000000c0a117224 */ /* 0x004fc400078e0213 */
[----:B------:R-:W-:-:S03]  /*0480*/  IMAD.WIDE R10, R4, R11, UR10 ;  /* 0x0000000a040a7e25 */ /* 0x000fc6000f8e020b */
[----:B------:R2:W-:Y:S04]  /*0490*/  STG.E desc[UR16][R2.64], R17 ;  /* 0x0000001102007986 */ /* 0x0005e8000c101910 */
[----:B------:R-:W4:Y:S04]  /*04a0*/  LDG.E R10, desc[UR16][R10.64] ;  /* 0x000000100a0a7981 */ /* 0x000f28000c1e1900 */
[----:B------:R-:W4:Y:S01]  /*04b0*/  LDG.E R6, desc[UR16][R8.64+0x4] ;  /* 0x0000041008067981 */ /* 0x000f22000c1e1900 */
[----:B-1----:R-:W-:-:S05]  /*04c0*/  MOV R15, 0x4 ;  /* 0x00000004000f7802 */ /* 0x002fca0000000f00 */
[----:B------:R-:W-:-:S04]  /*04d0*/  IMAD.WIDE R14, R4, R15, UR12 ;  /* 0x0000000c040e7e25 */ /* 0x000fc8000f8e020f */
[----:B----4-:R-:W-:-:S05]  /*04e0*/  IMAD R21, R6, R10, R17 ;  /* 0x0000000a06157224 */ /* 0x010fca00078e0211 */
[----:B------:R2:W-:Y:S04]  /*04f0*/  STG.E desc[UR16][R2.64], R21 ;  /* 0x0000001502007986 */ /* 0x0005e8000c101910 */
[----:B------:R-:W3:Y:S04]  /*0500*/  LDG.E R14, desc[UR16][R14.64] ;  /* 0x000000100e0e7981 */ /* 0x000ee8000c1e1900 */
[----:B------:R-:W3:Y:S01]  /*0510*/  LDG.E R6, desc[UR16][R8.64+0x8] ;  /* 0x0000081008067981 */ /* 0x000ee2000c1e1900 */
[----:B------:R-:W-:-:S05]  /*0520*/  HFMA2 R13, -RZ, RZ, 0, 2.384185791015625e-07 ;  /* 0x00000004ff0d7431 */ /* 0x000fca00000001ff */
[----:B------:R-:W-:-:S04]  /*0530*/  IMAD.WIDE R12, R4, R13, UR14 ;  /* 0x0000000e040c7e25 */ /* 0x000fc8000f8e020d */
[----:B---3--:R-:W-:-:S05]  /*0540*/  IMAD R19, R6, R14, R21 ;  /* 0x0000000e06137224 */ /* 0x008fca00078e0215 */
[----:B------:R2:W-:Y:S04]  /*0550*/  STG.E desc[UR16][R2.64], R19 ;  /* 0x0000001302007986 */ /* 0x0005e8000c101910 */
[----:B------:R-:W3:Y:S04]  /*0560*/  LDG.E R12, desc[UR16][R12.64] ;  /* 0x000000100c0c7981 */ /* 0x000ee8000c1e1900 */
[----:B------:R-:W3:Y:S01]  /*0570*/  LDG.E R6, desc[UR16][R8.64+0xc] ;  /* 0x00000c1008067981 */ /* 0x000ee2000c1e1900 */
[----:B------:R-:W-:-:S04]  /*0580*/  UIADD3 UR4, UPT, UPT, UR4, 0x8, URZ ;  /* 0x0000000804047890 */ /* 0x000fc8000fffe0ff */
[----:B------:R-:W-:Y:S01]  /*0590*/  UISETP.NE.AND UP0, UPT, UR4, URZ, UPT ;  /* 0x000000ff0400728c */ /* 0x000fe2000bf05270 */
[----:B------:R-:W-:-:S04]  /*05a0*/  MOV R11, UR18 ;  /* 0x00000012000b7c02 */ /* 0x000fc80008000f00 */
[----:B------:R-:W-:Y:S01]  /*05b0*/  LEA R4, R11, R4, 0x3 ;  /* 0x000000040b047211 */ /* 0x000fe200078e18ff */
[----:B---3--:R-:W-:-:S05]  /*05c0*/  IMAD R7, R6, R12, R19 ;  /* 0x0000000c06077224 */ /* 0x008fca00078e0213 */
[----:B------:R2:W-:Y:S01]  /*05d0*/  STG.E desc[UR16][R2.64], R7 ;  /* 0x0000000702007986 */ /* 0x0005e2000c101910 */
[----:B------:R-:W-:-:S04]  /*05e0*/  IADD3 R6, P0, PT, R8, 0x20, RZ ;  /* 0x0000002008067810 */ /* 0x000fc80007f1e0ff */
[----:B------:R-:W-:Y:S01]  /*05f0*/  IADD3.X R9, PT, PT, RZ, R9, RZ, P0, !PT ;  /* 0x00000009ff097210 */ /* 0x000fe200007fe4ff */
[----:B------:R-:W-:Y:S08]  /*0600*/  BRA.U UP0, `(.L_x_1) ;  /* 0xfffffffd00147547 */ /* 0x000ff0000b83ffff */
[----:B------:R-:W-:-:S06]  /*0610*/  ULOP3.LUT UR4, UR18, 0x7ffffff8, URZ, 0xc0, !UPT ;  /* 0x7ffffff812047892 */ /* 0x000fcc000f8ec0ff */
[----:B------:R-:W-:-:S07]  /*0620*/  MOV R4, UR4 ;  /* 0x0000000400047c02 */ /* 0x000fce0008000f00 */
.L_x_0:
[----:B------:R-:W-:-:S06]  /*0630*/  ULOP3.LUT UR4, UR18, 0x7, URZ, 0xc0, !UPT ;  /* 0x0000000712047892 */ /* 0x000fcc000f8ec0ff */
[----:B------:R-:W-:-:S13]  /*0640*/  ISETP.NE.AND P0, PT, RZ, UR4, PT ;  /* 0x00000004ff007c0c */ /* 0x000fda000bf05270 */
[----:B------:R-:W-:Y:S05]  /*0650*/  @!P0 EXIT ;  /* 0x000000000000894d */ /* 0x000fea0003800000 */
[----:B------:R-:W-:Y:S02]  /*0660*/  UISETP.GE.U32.AND UP0, UPT, UR4, 0x4, UPT ;  /* 0x000000040400788c */ /* 0x000fe4000bf06070 */
[----:B------:R-:W-:-:S07]  /*0670*/  ULOP3.LUT UR4, UR18, 0x3, URZ, 0xc0, !UPT ;  /* 0x0000000312047892 */ /* 0x000fce000f8ec0ff */
[----:B------:R-:W-:Y:S05]  /*0680*/  BRA.U !UP0, `(.L_x_2) ;  /* 0x0000000108887547 */ /* 0x000fea000b800000 */
[----:B------:R-:W1:Y:S01]  /*0690*/  LDC.64 R10, c[0x0][0x380] ;  /* 0x0000e000ff0a7b82 */ /* 0x000e620000000a00 */
[----:B------:R-:W-:Y:S01]  /*06a0*/  IADD3 R9, PT, PT, R5, R4, RZ ;  /* 0x0000000405097210 */ /* 0x000fe20007ffe0ff */
[----:B------:R-:W-:Y:S01]  /*06b0*/  IMAD R15, R4, UR18, R0 ;  /* 0x00000012040f7c24 */ /* 0x000fe2000f8e0200 */
[----:B------:R-:W3:Y:S05]  /*06c0*/  LDCU.64 UR6, c[0x0][0x380] ;  /* 0x00007000ff0677ac */ /* 0x000eea0008000a00 */
[----:B------:R-:W4:Y:S01]  /*06d0*/  LDC.64 R12, c[0x0][0x388] ;  /* 0x0000e200ff0c7b82 */ /* 0x000f220000000a00 */
[----:B-1----:R-:W-:-:S06]  /*06e0*/  IMAD.WIDE.U32 R10, R9, 0x4, R10 ;  /* 0x00000004090a7825 */ /* 0x002fcc00078e000a */
[----:B------:R-:W5:Y:S01]  /*06f0*/  LDG.E R10, desc[UR16][R10.64] ;  /* 0x000000100a0a7981 */ /* 0x000f62000c1e1900 */
[----:B----4-:R-:W-:-:S05]  /*0700*/  IMAD.WIDE R12, R15, 0x4, R12 ;  /* 0x000000040f0c7825 */ /* 0x010fca00078e020c */
[----:B------:R-:W5:Y:S01]  /*0710*/  LDG.E R6, desc[UR16][R12.64] ;  /* 0x000000100c067981 */ /* 0x000f62000c1e1900 */
[----:B------:R-:W-:Y:S01]  /*0720*/  IADD3 R9, P0, PT, R5, R4, RZ ;  /* 0x0000000405097210 */ /* 0x000fe20007f1e0ff */
[----:B--2---:R-:W-:-:S03]  /*0730*/  IMAD.U32 R17, RZ, RZ, UR18 ;  /* 0x00000012ff117e24 */ /* 0x004fc6000f8e00ff */
[----:B------:R-:W-:Y:S02]  /*0740*/  IADD3.X R14, PT, PT, RZ, RZ, RZ, P0, !PT ;  /* 0x000000ffff0e7210 */ /* 0x000fe400007fe4ff */
[----:B---3--:R-:W-:-:S04]  /*0750*/  LEA R8, P0, R9, UR6, 0x2 ;  /* 0x0000000609087c11 */ /* 0x008fc8000f8010ff */
[----:B------:R-:W-:Y:S01]  /*0760*/  LEA.HI.X R9, R9, UR7, R14, 0x2, P0 ;  /* 0x0000000709097c11 */ /* 0x000fe200080f140e */
[----:B-----5:R-:W-:Y:S02]  /*0770*/  IMAD R15, R10, R6, R7 ;  /* 0x000000060a0f7224 */ /* 0x020fe400078e0207 */
[----:B------:R-:W-:-:S03]  /*0780*/  IMAD.WIDE.U32 R6, R17, 0x4, R12 ;  /* 0x0000000411067825 */ /* 0x000fc600078e000c */
[----:B------:R1:W-:Y:S04]  /*0790*/  STG.E desc[UR16][R2.64], R15 ;  /* 0x0000000f02007986 */ /* 0x0003e8000c101910 */
[----:B------:R-:W2:Y:S04]  /*07a0*/  LDG.E R11, desc[UR16][R6.64] ;  /* 0x00000010060b7981 */ /* 0x000ea8000c1e1900 */
[----:B------:R-:W2:Y:S01]  /*07b0*/  LDG.E R10, desc[UR16][R8.64+0x4] ;  /* 0x00000410080a7981 */ /* 0x000ea2000c1e1900 */
[----:B------:R-:W-:Y:S01]  /*07c0*/  MOV R13, UR18 ;  /* 0x00000012000d7c02 */ /* 0x000fe20008000f00 */
[----:B--2---:R-:W-:-:S04]  /*07d0*/  IMAD R17, R10, R11, R15 ;  /* 0x0000000b0a117224 */ /* 0x004fc800078e020f */
[----:B------:R-:W-:Y:S01]  /*07e0*/  IMAD.WIDE.U32 R10, R13, 0x4, R6 ;  /* 0x000000040d0a7825 */ /* 0x000fe200078e0006 */
        /* <DEDUP_REMOVED lines=9> */
[----:B------:R-:W-:Y:S01]  /*0880*/  IADD3 R4, PT, PT, R4, 0x4, RZ ;  /* 0x0000000404047810 */ /* 0x000fe20007ffe0ff */
[----:B--2---:R-:W-:-:S05]  /*0890*/  IMAD R7, R6, R12, R19 ;  /* 0x0000000c06077224 */ /* 0x004fca00078e0213 */
[----:B------:R1:W-:Y:S02]  /*08a0*/  STG.E desc[UR16][R2.64], R7 ;  /* 0x0000000702007986 */ /* 0x0003e4000c101910 */
.L_x_2:
[----:B------:R-:W-:-:S13]  /*08b0*/  ISETP.NE.AND P0, PT, RZ, UR4, PT ;  /* 0x00000004ff007c0c */ /* 0x000fda000bf05270 */
[----:B------:R-:W-:Y:S05]  /*08c0*/  @!P0 EXIT ;  /* 0x000000000000894d */ /* 0x000fea0003800000 */
[----:B------:R-:W-:-:S09]  /*08d0*/  UISETP.NE.AND UP0, UPT, UR4, 0x1, UPT ;  /* 0x000000010400788c */ /* 0x000fd2000bf05270 */
[----:B------:R-:W-:Y:S05]  /*08e0*/  BRA.U !UP0, `(.L_x_3) ;  /* 0x0000000108587547 */ /* 0x000fea000b800000 */
[----:B------:R-:W3:Y:S01]  /*08f0*/  LDC.64 R8, c[0x0][0x380] ;  /* 0x0000e000ff087b82 */ /* 0x000ee20000000a00 */
[----:B------:R-:W-:Y:S01]  /*0900*/  IADD3 R11, PT, PT, R5, R4, RZ ;  /* 0x00000004050b7210 */ /* 0x000fe20007ffe0ff */
[----:B-1----:R-:W-:Y:S01]  /*0910*/  IMAD R15, R4, UR18, R0 ;  /* 0x00000012040f7c24 */ /* 0x002fe2000f8e0200 */
[----:B------:R-:W1:Y:S05]  /*0920*/  LDCU.64 UR4, c[0x0][0x380] ;  /* 0x00007000ff0477ac */ /* 0x000e6a0008000a00 */
[----:B------:R-:W4:Y:S01]  /*0930*/  LDC.64 R12, c[0x0][0x388] ;  /* 0x0000e200ff0c7b82 */ /* 0x000f220000000a00 */
[----:B---3--:R-:W-:-:S06]  /*0940*/  IMAD.WIDE.U32 R10, R11, 0x4, R8 ;  /* 0x000000040b0a7825 */ /* 0x008fcc00078e0008 */
[----:B------:R-:W2:Y:S01]  /*0950*/  LDG.E R10, desc[UR16][R10.64] ;  /* 0x000000100a0a7981 */ /* 0x000ea2000c1e1900 */
[----:B----4-:R-:W-:-:S05]  /*0960*/  IMAD.WIDE R12, R15, 0x4, R12 ;  /* 0x000000040f0c7825 */ /* 0x010fca00078e020c */
[----:B------:R-:W2:Y:S01]  /*0970*/  LDG.E R6, desc[UR16][R12.64] ;  /* 0x000000100c067981 */ /* 0x000ea2000c1e1900 */
[----:B------:R-:W-:Y:S02]  /*0980*/  IADD3 R9, P0, PT, R5, R4, RZ ;  /* 0x0000000405097210 */ /* 0x000fe40007f1e0ff */
[----:B------:R-:W-:Y:S02]  /*0990*/  MOV R15, UR18 ;  /* 0x00000012000f7c02 */ /* 0x000fe40008000f00 */
[----:B------:R-:W-:Y:S02]  /*09a0*/  IADD3.X R14, PT, PT, RZ, RZ, RZ, P0, !PT ;  /* 0x000000ffff0e7210 */ /* 0x000fe400007fe4ff */
[----:B-1----:R-:W-:-:S04]  /*09b0*/  LEA R8, P0, R9, UR4, 0x2 ;  /* 0x0000000409087c11 */ /* 0x002fc8000f8010ff */
[----:B------:R-:W-:Y:S01]  /*09c0*/  LEA.HI.X R9, R9, UR5, R14, 0x2, P0 ;  /* 0x0000000509097c11 */ /* 0x000fe200080f140e */
[----:B------:R-:W-:-:S04]  /*09d0*/  IMAD.WIDE.U32 R14, R15, 0x4, R12 ;  /* 0x000000040f0e7825 */ /* 0x000fc800078e000c */
[----:B--2---:R-:W-:-:S05]  /*09e0*/  IMAD R17, R10, R6, R7 ;  /* 0x000000060a117224 */ /* 0x004fca00078e0207 */
[----:B------:R3:W-:Y:S04]  /*09f0*/  STG.E desc[UR16][R2.64], R17 ;  /* 0x0000001102007986 */ /* 0x0007e8000c101910 */
[----:B------:R-:W2:Y:S04]  /*0a00*/  LDG.E R14, desc[UR16][R14.64] ;  /* 0x000000100e0e7981 */ /* 0x000ea8000c1e1900 */
[----:B------:R-:W2:Y:S01]  /*0a10*/  LDG.E R8, desc[UR16][R8.64+0x4] ;  /* 0x0000041008087981 */ /* 0x000ea2000c1e1900 */
[----:B------:R-:W-:Y:S01]  /*0a20*/  IADD3 R4, PT, PT, R4, 0x2, RZ ;  /* 0x0000000204047810 */ /* 0x000fe20007ffe0ff */
[----:B--2---:R-:W-:-:S05]  /*0a30*/  IMAD R7, R8, R14, R17 ;  /* 0x0000000e08077224 */ /* 0x004fca00078e0211 */
[----:B------:R3:W-:Y:S02]  /*0a40*/  STG.E desc[UR16][R2.64], R7 ;  /* 0x0000000702007986 */ /* 0x0007e4000c101910 */
.L_x_3:
[----:B------:R-:W-:-:S04]  /*0a50*/  ULOP3.LUT UR4, UR18, 0x1, URZ, 0xc0, !UPT ;  /* 0x0000000112047892 */ /* 0x000fc8000f8ec0ff */
[----:B------:R-:W-:-:S06]  /*0a60*/  UISETP.NE.U32.AND UP0, UPT, UR4, 0x1, UPT ;  /* 0x000000010400788c */ /* 0x000fcc000bf05070 */
[----:B------:R-:W-:-:S13]  /*0a70*/  PLOP3.LUT P0, PT, PT, PT, UP0, 0x80, 0x8 ;  /* 0x000000000008781c */ /* 0x000fda0003f0f008 */
[----:B------:R-:W-:Y:S05]  /*0a80*/  @P0 EXIT ;  /* 0x000000000000094d */ /* 0x000fea0003800000 */
[----:B------:R-:W4:Y:S01]  /*0a90*/  LDC.64 R8, c[0x0][0x380] ;  /* 0x0000e000ff087b82 */ /* 0x000f220000000a00 */
[----:B------:R-:W-:Y:S01]  /*0aa0*/  IADD3 R5, PT, PT, R5, R4, RZ ;  /* 0x0000000405057210 */ /* 0x000fe20007ffe0ff */
[----:B------:R-:W-:-:S06]  /*0ab0*/  IMAD R13, R4, UR18, R0 ;  /* 0x00000012040d7c24 */ /* 0x000fcc000f8e0200 */
[----:B------:R-:W5:Y:S01]  /*0ac0*/  LDC.64 R10, c[0x0][0x388] ;  /* 0x0000e200ff0a7b82 */ /* 0x000f620000000a00 */
[----:B----4-:R-:W-:-:S06]  /*0ad0*/  IMAD.WIDE.U32 R4, R5, 0x4, R8 ;  /* 0x0000000405047825 */ /* 0x010fcc00078e0008 */
[----:B------:R-:W1:Y:S01]  /*0ae0*/  LDG.E R4, desc[UR16][R4.64] ;  /* 0x0000001004047981 */ /* 0x000e62000c1e1900 */
[----:B-----5:R-:W-:-:S06]  /*0af0*/  IMAD.WIDE R8, R13, 0x4, R10 ;  /* 0x000000040d087825 */ /* 0x020fcc00078e020a */
[----:B------:R-:W1:Y:S02]  /*0b00*/  LDG.E R8, desc[UR16][R8.64] ;  /* 0x0000001008087981 */ /* 0x000e64000c1e1900 */
[----:B-123--:R-:W-:-:S05]  /*0b10*/  IMAD R7, R4, R8, R7 ;  /* 0x0000000804077224 */ /* 0x00efca00078e0207 */
[----:B------:R-:W-:Y:S01]  /*0b20*/  STG.E desc[UR16][R2.64], R7 ;  /* 0x0000000702007986 */ /* 0x000fe2000c101910 */
[----:B------:R-:W-:Y:S05]  /*0b30*/  EXIT ;  /* 0x000000000000794d */ /* 0x000fea0003800000 */
.L_x_4:
[----:B------:R-:W-:-:S00]  /*0b40*/  BRA `(.L_x_4) ;  /* 0xfffffffc00fc7947 */ /* 0x000fc0000383ffff */
[----:B------:R-:W-:-:S00]  /*0b50*/  NOP ;  /* 0x0000000000007918 */ /* 0x000fc00000000000 */
        /* <DEDUP_REMOVED lines=10> */
.L_x_5:


//--------------------- .nv.shared.reserved.0     --------------------------
	.section	.nv.shared.reserved.0,"aw",@nobits
	.weak		__nv_reservedSMEM_offset_0_alias
	.size		__nv_reservedSMEM_offset_0_alias, 0, 64
	.other		__nv_reservedSMEM_offset_0_alias,@"STO_CUDA_RESERVED_SHARED STV_DEFAULT"
__nv_reservedSMEM_offset_0_alias:
	.zero		0
	.zero		64


//--------------------- .nv.constant0._Z6matMulPKiS0_Pii --------------------------
	.section	.nv.constant0._Z6matMulPKiS0_Pii,"a",@progbits
	.sectionflags	@""
	.align	4
.nv.constant0._Z6matMulPKiS0_Pii:
	.zero		924


//--------------------- SYMBOLS --------------------------

	.type		.nv.reservedSmem.offset0,@object
	.size		.nv.reservedSmem.offset0,0x4
